	.headerflags	@"EF_CUDA_TEXMODE_UNIFIED EF_CUDA_64BIT_ADDRESS EF_CUDA_ACCELERATORS EF_CUDA_SM90 EF_CUDA_VIRTUAL_SM(EF_CUDA_SM90)"
	.elftype	@"ET_EXEC"


//--------------------- .nv.info                  --------------------------
	.section	.nv.info,"",@"SHT_CUDA_INFO"
	.align	4


	//----- nvinfo : EIATTR_REGCOUNT
	.align		4
        /*0000*/ 	.byte	0x04, 0x2f
        /*0002*/ 	.short	(.L_1 - .L_0)
	.align		4
.L_0:
        /*0004*/ 	.word	index@(triton_poi_fused__to_copy_22)
        /*0008*/ 	.word	0x0000000a


	//----- nvinfo : EIATTR_MIN_STACK_SIZE
	.align		4
.L_1:
        /*000c*/ 	.byte	0x04, 0x12
        /*000e*/ 	.short	(.L_3 - .L_2)
	.align		4
.L_2:
        /*0010*/ 	.word	index@(triton_poi_fused__to_copy_22)
        /*0014*/ 	.word	0x00000000


	//----- nvinfo : EIATTR_FRAME_SIZE
	.align		4
.L_3:
        /*0018*/ 	.byte	0x04, 0x11
        /*001a*/ 	.short	(.L_5 - .L_4)
	.align		4
.L_4:
        /*001c*/ 	.word	index@(triton_poi_fused__to_copy_22)
        /*0020*/ 	.word	0x00000000


	//----- nvinfo : EIATTR_MIN_STACK_SIZE
	.align		4
.L_5:
        /*0024*/ 	.byte	0x04, 0x12
        /*0026*/ 	.short	(.L_7 - .L_6)
	.align		4
.L_6:
        /*0028*/ 	.word	index@(triton_poi_fused__to_copy_22)
        /*002c*/ 	.word	0x00000000
.L_7:


//--------------------- .nv.info.triton_poi_fused__to_copy_22 --------------------------
	.section	.nv.info.triton_poi_fused__to_copy_22,"",@"SHT_CUDA_INFO"
	.sectionflags	@""
	.align	4


	//----- nvinfo : EIATTR_CUDA_API_VERSION
	.align		4
        /*0000*/ 	.byte	0x04, 0x37
        /*0002*/ 	.short	(.L_9 - .L_8)
.L_8:
        /*0004*/ 	.word	0x0000007c


	//----- nvinfo : EIATTR_KPARAM_INFO
	.align		4
.L_9:
        /*0008*/ 	.byte	0x04, 0x17
        /*000a*/ 	.short	(.L_11 - .L_10)
.L_10:
        /*000c*/ 	.word	0x00000000
        /*0010*/ 	.short	0x0001
        /*0012*/ 	.short	0x0008
        /*0014*/ 	.byte	0x00, 0xf0, 0x11, 0x00


	//----- nvinfo : EIATTR_KPARAM_INFO
	.align		4
.L_11:
        /*0018*/ 	.byte	0x04, 0x17
        /*001a*/ 	.short	(.L_13 - .L_12)
.L_12:
        /*001c*/ 	.word	0x00000000
        /*0020*/ 	.short	0x0000
        /*0022*/ 	.short	0x0000
        /*0024*/ 	.byte	0x00, 0xf4, 0x21, 0x00


	//----- nvinfo : EIATTR_SPARSE_MMA_MASK
	.align		4
.L_13:
        /*0028*/ 	.byte	0x03, 0x50
        /*002a*/ 	.short	0x0000


	//----- nvinfo : EIATTR_MAXREG_COUNT
	.align		4
        /*002c*/ 	.byte	0x03, 0x1b
        /*002e*/ 	.short	0x00ff


	//----- nvinfo : EIATTR_EXIT_INSTR_OFFSETS
	.align		4
        /*0030*/ 	.byte	0x04, 0x1c
        /*0032*/ 	.short	(.L_15 - .L_14)


	//   ....[0]....
.L_14:
        /*0034*/ 	.word	0x000000f0


	//   ....[1]....
        /*0038*/ 	.word	0x00000120


	//----- nvinfo : EIATTR_REQNTID
	.align		4
.L_15:
        /*003c*/ 	.byte	0x04, 0x10
        /*003e*/ 	.short	(.L_17 - .L_16)
.L_16:
        /*0040*/ 	.word	0x00000020
        /*0044*/ 	.word	0x00000001
        /*0048*/ 	.word	0x00000001


	//----- nvinfo : EIATTR_CBANK_PARAM_SIZE
	.align		4
.L_17:
        /*004c*/ 	.byte	0x03, 0x19
        /*004e*/ 	.short	0x000c


	//----- nvinfo : EIATTR_PARAM_CBANK
	.align		4
        /*0050*/ 	.byte	0x04, 0x0a
        /*0052*/ 	.short	(.L_19 - .L_18)
	.align		4
.L_18:
        /*0054*/ 	.word	index@(.nv.constant0.triton_poi_fused__to_copy_22)
        /*0058*/ 	.short	0x0210
        /*005a*/ 	.short	0x000c


	//----- nvinfo : EIATTR_SW_WAR
	.align		4
.L_19:
        /*005c*/ 	.byte	0x04, 0x36
        /*005e*/ 	.short	(.L_21 - .L_20)
.L_20:
        /*0060*/ 	.word	0x00000008
.L_21:


//--------------------- .nv.callgraph             --------------------------
	.section	.nv.callgraph,"",@"SHT_CUDA_CALLGRAPH"
	.align	4
	.sectionentsize	8
	.align		4
        /*0000*/ 	.word	0x00000000
	.align		4
        /*0004*/ 	.word	0xffffffff
	.align		4
        /*0008*/ 	.word	0x00000000
	.align		4
        /*000c*/ 	.word	0xfffffffe
	.align		4
        /*0010*/ 	.word	0x00000000
	.align		4
        /*0014*/ 	.word	0xfffffffd
	.align		4
        /*0018*/ 	.word	0x00000000
	.align		4
        /*001c*/ 	.word	0xfffffffc


//--------------------- .text.triton_poi_fused__to_copy_22 --------------------------
	.section	.text.triton_poi_fused__to_copy_22,"ax",@progbits
	.align	128
        .global         triton_poi_fused__to_copy_22
        .type           triton_poi_fused__to_copy_22,@function
        .size           triton_poi_fused__to_copy_22,(.L_x_1 - triton_poi_fused__to_copy_22)
        .other          triton_poi_fused__to_copy_22,@"STO_CUDA_ENTRY STV_DEFAULT"
triton_poi_fused__to_copy_22:
.text.triton_poi_fused__to_copy_22:
[----:B------:R-:W0:Y:S02]  /*0000*/  LDC R1, c[0x0][0x28] ;  /* 0x00000a00ff017b82 */ /* 0x000e240000000800 */
[----:B------:R-:W1:Y:S01]  /*0010*/  S2R R0, SR_TID.X ;  /* 0x0000000000007919 */ /* 0x000e620000002100 */
[----:B------:R-:W-:Y:S01]  /*0020*/  IMAD.MOV.U32 R7, RZ, RZ, 0x3f000000 ;  /* 0x3f000000ff077424 */ /* 0x000fe200078e00ff */
[----:B------:R-:W2:Y:S01]  /*0030*/  LDC.64 R2, c[0x0][0x210] ;  /* 0x00008400ff027b82 */ /* 0x000ea20000000a00 */
[----:B------:R-:W3:Y:S01]  /*0040*/  S2R R5, SR_CTAID.X ;  /* 0x0000000000057919 */ /* 0x000ee20000002500 */
[----:B-1----:R-:W-:-:S05]  /*0050*/  LOP3.LUT R0, R0, 0x1f, RZ, 0xc0, !PT ;  /* 0x0000001f00007812 */ /* 0x002fca00078ec0ff */
[----:B---3--:R-:W-:-:S04]  /*0060*/  IMAD R5, R5, 0x20, R0 ;  /* 0x0000002005057824 */ /* 0x008fc800078e0200 */
[C---:B--2---:R-:W-:Y:S01]  /*0070*/  IMAD.WIDE R2, R5.reuse, 0x8, R2 ;  /* 0x0000000805027825 */ /* 0x044fe200078e0202 */
[----:B------:R-:W-:Y:S02]  /*0080*/  I2FP.F32.S32 R0, R5 ;  /* 0x0000000500007245 */ /* 0x000fe40000201400 */
[----:B------:R-:W-:-:S03]  /*0090*/  ISETP.GE.AND P0, PT, R5, 0x20, PT ;  /* 0x000000200500780c */ /* 0x000fc60003f06270 */
[----:B------:R-:W-:-:S04]  /*00a0*/  FADD R0, R0, 0.5 ;  /* 0x3f00000000007421 */ /* 0x000fc80000000000 */
[----:B------:R-:W-:-:S05]  /*00b0*/  FFMA R0, R0, R7, -0.5 ;  /* 0xbf00000000007423 */ /* 0x000fca0000000007 */
[----:B------:R-:W-:-:S04]  /*00c0*/  FMNMX R0, RZ, R0, !PT ;  /* 0x00000000ff007209 */ /* 0x000fc80007800000 */
[----:B------:R-:W1:Y:S02]  /*00d0*/  F2I.TRUNC.NTZ R4, R0 ;  /* 0x0000000000047305 */ /* 0x000e64000020f100 */
[----:B-1----:R-:W-:Y:S01]  /*00e0*/  SHF.R.S32.HI R5, RZ, 0x1f, R4 ;  /* 0x0000001fff057819 */ /* 0x002fe20000011404 */
[----:B------:R-:W-:Y:S06]  /*00f0*/  @P0 EXIT ;  /* 0x000000000000094d */ /* 0x000fec0003800000 */
[----:B------:R-:W-:Y:S02]  /*0100*/  ULDC.64 UR4, c[0x0][0x208] ;  /* 0x0000820000047ab9 */ /* 0x000fe40000000a00 */
[----:B------:R-:W-:Y:S01]  /*0110*/  STG.E.64 desc[UR4][R2.64], R4 ;  /* 0x0000000402007986 */ /* 0x000fe2000c101b04 */
[----:B------:R-:W-:Y:S05]  /*0120*/  EXIT ;  /* 0x000000000000794d */ /* 0x000fea0003800000 */
.L_x_0:
[----:B------:R-:W-:-:S00]  /*0130*/  BRA `(.L_x_0) ;  /* 0xfffffffc00fc7947 */ /* 0x000fc0000383ffff */
[----:B------:R-:W-:-:S00]  /*0140*/  NOP ;  /* 0x0000000000007918 */ /* 0x000fc00000000000 */
        /* <DEDUP_REMOVED lines=11> */
.L_x_1:


//--------------------- .nv.constant0.triton_poi_fused__to_copy_22 --------------------------
	.section	.nv.constant0.triton_poi_fused__to_copy_22,"a",@progbits
	.sectionflags	@""
	.align	4
.nv.constant0.triton_poi_fused__to_copy_22:
	.zero		540
